//
// Generated by NVIDIA NVVM Compiler
//
// Compiler Build ID: CL-36424714
// Cuda compilation tools, release 13.0, V13.0.88
// Based on NVVM 20.0.0
//

.version 9.0
.target sm_100
.address_size 64

	// .globl	_Z22cuda_kernel_divergencePhS_6float3mmi

.visible .entry _Z22cuda_kernel_divergencePhS_6float3mmi(
	.param .u64 .ptr .align 1 _Z22cuda_kernel_divergencePhS_6float3mmi_param_0,
	.param .u64 .ptr .align 1 _Z22cuda_kernel_divergencePhS_6float3mmi_param_1,
	.param .align 4 .b8 _Z22cuda_kernel_divergencePhS_6float3mmi_param_2[12],
	.param .u64 _Z22cuda_kernel_divergencePhS_6float3mmi_param_3,
	.param .u64 _Z22cuda_kernel_divergencePhS_6float3mmi_param_4,
	.param .u32 _Z22cuda_kernel_divergencePhS_6float3mmi_param_5
)
{
	.reg .pred 	%p<3>;
	.reg .b32 	%r<32>;
	.reg .b32 	%f<3>;
	.reg .b64 	%rd<40>;
	.reg .b64 	%fd<3>;

	ld.param.u64 	%rd9, [_Z22cuda_kernel_divergencePhS_6float3mmi_param_0];
	ld.param.f32 	%f1, [_Z22cuda_kernel_divergencePhS_6float3mmi_param_2+8];
	ld.param.u64 	%rd11, [_Z22cuda_kernel_divergencePhS_6float3mmi_param_3];
	ld.param.u32 	%r3, [_Z22cuda_kernel_divergencePhS_6float3mmi_param_5];
	setp.leu.f32 	%p1, %f1, 0f00000000;
	@%p1 bra 	$L__BB0_3;
	mov.u32 	%r5, %tid.y;
	mov.u32 	%r6, %ntid.y;
	mov.u32 	%r7, %ctaid.y;
	mad.lo.s32 	%r8, %r7, %r6, %r5;
	cvt.u64.u32 	%rd13, %r8;
	mul.lo.s64 	%rd1, %rd11, %rd13;
	mov.u32 	%r9, %tid.x;
	mov.u32 	%r10, %ntid.x;
	mov.u32 	%r11, %ctaid.x;
	mad.lo.s32 	%r12, %r11, %r10, %r9;
	shl.b32 	%r13, %r12, 2;
	add.s32 	%r14, %r13, -4;
	cvt.s64.s32 	%rd2, %r14;
	add.s32 	%r15, %r13, 4;
	cvt.s64.s32 	%rd3, %r15;
	cvt.s64.s32 	%rd14, %r13;
	add.s64 	%rd4, %rd1, %rd14;
	add.s32 	%r16, %r8, -1;
	cvt.s64.s32 	%rd15, %r16;
	mad.lo.s64 	%rd5, %rd11, %rd15, %rd14;
	add.s32 	%r17, %r8, 1;
	cvt.u64.u32 	%rd16, %r17;
	mad.lo.s64 	%rd6, %rd11, %rd16, %rd14;
	cvt.s64.s32 	%rd17, %r3;
	add.s64 	%rd7, %rd17, %rd14;
	cvta.to.global.u64 	%rd8, %rd9;
	mov.b32 	%r31, 0;
$L__BB0_2:
	ld.param.u64 	%rd39, [_Z22cuda_kernel_divergencePhS_6float3mmi_param_4];
	ld.param.u64 	%rd38, [_Z22cuda_kernel_divergencePhS_6float3mmi_param_1];
	cvt.u64.u32 	%rd18, %r31;
	mul.lo.s64 	%rd19, %rd39, %rd18;
	add.s64 	%rd20, %rd19, %rd1;
	add.s64 	%rd21, %rd20, %rd2;
	cvta.to.global.u64 	%rd22, %rd38;
	add.s64 	%rd23, %rd22, %rd21;
	add.s64 	%rd24, %rd20, %rd3;
	add.s64 	%rd25, %rd22, %rd24;
	add.s32 	%r2, %r31, 1;
	cvt.u64.u32 	%rd26, %r2;
	add.s32 	%r18, %r31, -1;
	cvt.s64.s32 	%rd27, %r18;
	ld.global.u8 	%r19, [%rd25];
	ld.global.u8 	%r20, [%rd23];
	add.s64 	%rd28, %rd19, %rd5;
	add.s64 	%rd29, %rd22, %rd28;
	ld.global.u8 	%r21, [%rd29+1];
	add.s64 	%rd30, %rd19, %rd6;
	add.s64 	%rd31, %rd22, %rd30;
	ld.global.u8 	%r22, [%rd31+1];
	mad.lo.s64 	%rd32, %rd39, %rd26, %rd4;
	add.s64 	%rd33, %rd22, %rd32;
	ld.global.u8 	%r23, [%rd33+2];
	mad.lo.s64 	%rd34, %rd39, %rd27, %rd4;
	add.s64 	%rd35, %rd22, %rd34;
	ld.global.u8 	%r24, [%rd35+2];
	add.s32 	%r25, %r19, %r21;
	add.s32 	%r26, %r20, %r22;
	add.s32 	%r27, %r25, %r23;
	add.s32 	%r28, %r26, %r24;
	sub.s32 	%r29, %r27, %r28;
	cvt.rn.f64.s32 	%fd1, %r29;
	mul.f64 	%fd2, %fd1, 0d3FE0000000000000;
	cvt.rzi.u32.f64 	%r30, %fd2;
	add.s64 	%rd36, %rd7, %rd20;
	add.s64 	%rd37, %rd8, %rd36;
	st.global.u8 	[%rd37], %r30;
	cvt.rn.f32.u32 	%f2, %r2;
	setp.gt.f32 	%p2, %f1, %f2;
	mov.u32 	%r31, %r2;
	@%p2 bra 	$L__BB0_2;
$L__BB0_3:
	ret;

}


// ===== COMPILED SASS (sm_100) =====

	.target	sm_100

	.elftype	@"ET_EXEC"


//--------------------- .note.nv.tkinfo           --------------------------
	.section	.note.nv.tkinfo,"",@"SHT_NOTE"
	.sectionflags	@"SHF_NOTE_NV_TKINFO"
	.tkinfo
        /*0018*/ 	.word	0x00000002
        /*0030*/ 	.string	""
        /*0030*/ 	.string	"ptxas"
        /*0030*/ 	.string	"Cuda compilation tools, release 13.0, V13.0.88"
        /*0030*/ 	.string	"Build cuda_13.0.r13.0/compiler.36424714_0"
        /*0030*/ 	.string	"-arch sm_100 -m 64 "



//--------------------- .note.nv.cuinfo           --------------------------
	.section	.note.nv.cuinfo,"",@"SHT_NOTE"
	.sectionflags	@"SHF_NOTE_NV_CUINFO"
        /*0018*/ 	.short	0x0002
        /*001a*/ 	.short	0x0064
        /*001c*/ 	.short	0x0082
	.zero		2


//--------------------- .nv.info                  --------------------------
	.section	.nv.info,"",@"SHT_CUDA_INFO"
	.align	4


	//----- nvinfo : EIATTR_REGCOUNT
	.align		4
        /*0000*/ 	.byte	0x04, 0x2f
        /*0002*/ 	.short	(.L_1 - .L_0)
	.align		4
.L_0:
        /*0004*/ 	.word	index@(_Z22cuda_kernel_divergencePhS_6float3mmi)
        /*0008*/ 	.word	0x00000020


	//----- nvinfo : EIATTR_FRAME_SIZE
	.align		4
.L_1:
        /*000c*/ 	.byte	0x04, 0x11
        /*000e*/ 	.short	(.L_3 - .L_2)
	.align		4
.L_2:
        /*0010*/ 	.word	index@(_Z22cuda_kernel_divergencePhS_6float3mmi)
        /*0014*/ 	.word	0x00000000


	//----- nvinfo : EIATTR_MIN_STACK_SIZE
	.align		4
.L_3:
        /*0018*/ 	.byte	0x04, 0x12
        /*001a*/ 	.short	(.L_5 - .L_4)
	.align		4
.L_4:
        /*001c*/ 	.word	index@(_Z22cuda_kernel_divergencePhS_6float3mmi)
        /*0020*/ 	.word	0x00000000
.L_5:


//--------------------- .nv.compat                --------------------------
	.section	.nv.compat,"",@"SHT_CUDA_COMPAT_INFO"
	.align	4
        /*0000*/ 	.byte	0x02, 0x09, 0x00, 0x00, 0x02, 0x02, 0x01, 0x00, 0x02, 0x05, 0x05, 0x00, 0x03, 0x07, 0x01, 0x01
        /*0010*/ 	.byte	0x02, 0x03, 0x00, 0x00, 0x02, 0x06, 0x01, 0x00, 0x04, 0x0b, 0x08, 0x00, 0x01, 0x00, 0x00, 0x00
        /*0020*/ 	.byte	0x00, 0x00, 0x00, 0x00


//--------------------- .nv.info._Z22cuda_kernel_divergencePhS_6float3mmi --------------------------
	.section	.nv.info._Z22cuda_kernel_divergencePhS_6float3mmi,"",@"SHT_CUDA_INFO"
	.sectionflags	@""
	.align	4


	//----- nvinfo : EIATTR_CUDA_API_VERSION
	.align		4
        /*0000*/ 	.byte	0x04, 0x37
        /*0002*/ 	.short	(.L_7 - .L_6)
.L_6:
        /*0004*/ 	.word	0x00000082


	//----- nvinfo : EIATTR_KPARAM_INFO
	.align		4
.L_7:
        /*0008*/ 	.byte	0x04, 0x17
        /*000a*/ 	.short	(.L_9 - .L_8)
.L_8:
        /*000c*/ 	.word	0x00000000
        /*0010*/ 	.short	0x0005
        /*0012*/ 	.short	0x0030
        /*0014*/ 	.byte	0x00, 0xf0, 0x11, 0x00


	//----- nvinfo : EIATTR_KPARAM_INFO
	.align		4
.L_9:
        /*0018*/ 	.byte	0x04, 0x17
        /*001a*/ 	.short	(.L_11 - .L_10)
.L_10:
        /*001c*/ 	.word	0x00000000
        /*0020*/ 	.short	0x0004
        /*0022*/ 	.short	0x0028
        /*0024*/ 	.byte	0x00, 0xf0, 0x21, 0x00


	//----- nvinfo : EIATTR_KPARAM_INFO
	.align		4
.L_11:
        /*0028*/ 	.byte	0x04, 0x17
        /*002a*/ 	.short	(.L_13 - .L_12)
.L_12:
        /*002c*/ 	.word	0x00000000
        /*0030*/ 	.short	0x0003
        /*0032*/ 	.short	0x0020
        /*0034*/ 	.byte	0x00, 0xf0, 0x21, 0x00


	//----- nvinfo : EIATTR_KPARAM_INFO
	.align		4
.L_13:
        /*0038*/ 	.byte	0x04, 0x17
        /*003a*/ 	.short	(.L_15 - .L_14)
.L_14:
        /*003c*/ 	.word	0x00000000
        /*0040*/ 	.short	0x0002
        /*0042*/ 	.short	0x0010
        /*0044*/ 	.byte	0x00, 0xf0, 0x31, 0x00


	//----- nvinfo : EIATTR_KPARAM_INFO
	.align		4
.L_15:
        /*0048*/ 	.byte	0x04, 0x17
        /*004a*/ 	.short	(.L_17 - .L_16)
.L_16:
        /*004c*/ 	.word	0x00000000
        /*0050*/ 	.short	0x0001
        /*0052*/ 	.short	0x0008
        /*0054*/ 	.byte	0x00, 0xf5, 0x21, 0x00


	//----- nvinfo : EIATTR_KPARAM_INFO
	.align		4
.L_17:
        /*0058*/ 	.byte	0x04, 0x17
        /*005a*/ 	.short	(.L_19 - .L_18)
.L_18:
        /*005c*/ 	.word	0x00000000
        /*0060*/ 	.short	0x0000
        /*0062*/ 	.short	0x0000
        /*0064*/ 	.byte	0x00, 0xf5, 0x21, 0x00


	//----- nvinfo : EIATTR_SPARSE_MMA_MASK
	.align		4
.L_19:
        /*0068*/ 	.byte	0x03, 0x50
        /*006a*/ 	.short	0x0000


	//----- nvinfo : EIATTR_MAXREG_COUNT
	.align		4
        /*006c*/ 	.byte	0x03, 0x1b
        /*006e*/ 	.short	0x00ff


	//----- nvinfo : EIATTR_MERCURY_ISA_VERSION
	.align		4
        /*0070*/ 	.byte	0x03, 0x5f
        /*0072*/ 	.short	0x0101


	//----- nvinfo : EIATTR_VRC_CTA_INIT_COUNT
	.align		4
        /*0074*/ 	.byte	0x02, 0x4a
	.zero		1
	.zero		1


	//----- nvinfo : EIATTR_EXIT_INSTR_OFFSETS
	.align		4
        /*0078*/ 	.byte	0x04, 0x1c
        /*007a*/ 	.short	(.L_21 - .L_20)


	//   ....[0]....
.L_20:
        /*007c*/ 	.word	0x00000030


	//   ....[1]....
        /*0080*/ 	.word	0x00000520


	//----- nvinfo : EIATTR_CBANK_PARAM_SIZE
	.align		4
.L_21:
        /*0084*/ 	.byte	0x03, 0x19
        /*0086*/ 	.short	0x0034


	//----- nvinfo : EIATTR_PARAM_CBANK
	.align		4
        /*0088*/ 	.byte	0x04, 0x0a
        /*008a*/ 	.short	(.L_23 - .L_22)
	.align		4
.L_22:
        /*008c*/ 	.word	index@(.nv.constant0._Z22cuda_kernel_divergencePhS_6float3mmi)
        /*0090*/ 	.short	0x0380
        /*0092*/ 	.short	0x0034


	//----- nvinfo : EIATTR_SW_WAR
	.align		4
.L_23:
        /*0094*/ 	.byte	0x04, 0x36
        /*0096*/ 	.short	(.L_25 - .L_24)
.L_24:
        /*0098*/ 	.word	0x00000008
.L_25:


//--------------------- .nv.callgraph             --------------------------
	.section	.nv.callgraph,"",@"SHT_CUDA_CALLGRAPH"
	.align	4
	.sectionentsize	8
	.align		4
        /*0000*/ 	.word	0x00000000
	.align		4
        /*0004*/ 	.word	0xffffffff
	.align		4
        /*0008*/ 	.word	0x00000000
	.align		4
        /*000c*/ 	.word	0xfffffffe
	.align		4
        /*0010*/ 	.word	0x00000000
	.align		4
        /*0014*/ 	.word	0xfffffffd
	.align		4
        /*0018*/ 	.word	0x00000000
	.align		4
        /*001c*/ 	.word	0xfffffffc


//--------------------- .text._Z22cuda_kernel_divergencePhS_6float3mmi --------------------------
	.section	.text._Z22cuda_kernel_divergencePhS_6float3mmi,"ax",@progbits
	.align	128
        .global         _Z22cuda_kernel_divergencePhS_6float3mmi
        .type           _Z22cuda_kernel_divergencePhS_6float3mmi,@function
        .size           _Z22cuda_kernel_divergencePhS_6float3mmi,(.L_x_2 - _Z22cuda_kernel_divergencePhS_6float3mmi)
        .other          _Z22cuda_kernel_divergencePhS_6float3mmi,@"STO_CUDA_ENTRY STV_DEFAULT"
_Z22cuda_kernel_divergencePhS_6float3mmi:
.text._Z22cuda_kernel_divergencePhS_6float3mmi:
[----:B------:R-:W-:Y:S01]  /*0000*/  LDC R1, c[0x0][0x37c] ;  /* 0x0000df00ff017b82 */ /* 0x000fe20000000800 */
[----:B------:R-:W0:Y:S02]  /*0010*/  LDCU UR7, c[0x0][0x398] ;  /* 0x00007300ff0777ac */ /* 0x000e240008000800 */
[----:B0-----:R-:W-:-:S13]  /*0020*/  FSETP.LT.AND P0, PT, RZ, UR7, PT ;  /* 0x00000007ff007c0b */ /* 0x001fda000bf01000 */
[----:B------:R-:W-:Y:S05]  /*0030*/  @!P0 EXIT ;  /* 0x000000000000894d */ /* 0x000fea0003800000 */
[----:B------:R-:W0:Y:S01]  /*0040*/  S2R R0, SR_TID.Y ;  /* 0x0000000000007919 */ /* 0x000e220000002200 */
[----:B------:R-:W0:Y:S01]  /*0050*/  LDCU UR4, c[0x0][0x364] ;  /* 0x00006c80ff0477ac */ /* 0x000e220008000800 */
[----:B------:R-:W1:Y:S01]  /*0060*/  LDC R9, c[0x0][0x3b0] ;  /* 0x0000ec00ff097b82 */ /* 0x000e620000000800 */
[----:B------:R-:W0:Y:S01]  /*0070*/  S2R R3, SR_CTAID.Y ;  /* 0x0000000000037919 */ /* 0x000e220000002600 */
[----:B------:R-:W2:Y:S01]  /*0080*/  LDCU UR5, c[0x0][0x360] ;  /* 0x00006c00ff0577ac */ /* 0x000ea20008000800 */
[----:B------:R-:W2:Y:S01]  /*0090*/  S2R R10, SR_TID.X ;  /* 0x00000000000a7919 */ /* 0x000ea20000002100 */
[----:B------:R-:W3:Y:S01]  /*00a0*/  LDCU.64 UR10, c[0x0][0x3a0] ;  /* 0x00007400ff0a77ac */ /* 0x000ee20008000a00 */
[----:B------:R-:W2:Y:S01]  /*00b0*/  S2R R5, SR_CTAID.X ;  /* 0x0000000000057919 */ /* 0x000ea20000002500 */
[----:B------:R-:W4:Y:S01]  /*00c0*/  LDCU.64 UR8, c[0x0][0x358] ;  /* 0x00006b00ff0877ac */ /* 0x000f220008000a00 */
[----:B------:R-:W0:Y:S02]  /*00d0*/  LDCU.128 UR12, c[0x0][0x380] ;  /* 0x00007000ff0c77ac */ /* 0x000e240008000c00 */
[----:B0-----:R-:W-:Y:S01]  /*00e0*/  IMAD R0, R3, UR4, R0 ;  /* 0x0000000403007c24 */ /* 0x001fe2000f8e0200 */
[----:B------:R-:W-:-:S03]  /*00f0*/  UMOV UR4, URZ ;  /* 0x000000ff00047c82 */ /* 0x000fc60008000000 */
[C---:B------:R-:W-:Y:S02]  /*0100*/  VIADD R7, R0.reuse, 0xffffffff ;  /* 0xffffffff00077836 */ /* 0x040fe40000000000 */
[C---:B------:R-:W-:Y:S02]  /*0110*/  VIADD R25, R0.reuse, 0x1 ;  /* 0x0000000100197836 */ /* 0x040fe40000000000 */
[----:B--2---:R-:W-:Y:S01]  /*0120*/  IMAD R10, R5, UR5, R10 ;  /* 0x00000005050a7c24 */ /* 0x004fe2000f8e020a */
[----:B------:R-:W-:Y:S01]  /*0130*/  SHF.R.S32.HI R2, RZ, 0x1f, R7 ;  /* 0x0000001fff027819 */ /* 0x000fe20000011407 */
[----:B---3--:R-:W-:Y:S02]  /*0140*/  IMAD R3, R0, UR11, RZ ;  /* 0x0000000b00037c24 */ /* 0x008fe4000f8e02ff */
[----:B------:R-:W-:Y:S02]  /*0150*/  IMAD.SHL.U32 R10, R10, 0x4, RZ ;  /* 0x000000040a0a7824 */ /* 0x000fe400078e00ff */
[----:B------:R-:W-:-:S02]  /*0160*/  IMAD R4, R2, UR10, RZ ;  /* 0x0000000a02047c24 */ /* 0x000fc4000f8e02ff */
[C---:B------:R-:W-:Y:S01]  /*0170*/  VIADD R5, R10.reuse, 0xfffffffc ;  /* 0xfffffffc0a057836 */ /* 0x040fe20000000000 */
[----:B------:R-:W-:Y:S01]  /*0180*/  SHF.R.S32.HI R11, RZ, 0x1f, R10 ;  /* 0x0000001fff0b7819 */ /* 0x000fe2000001140a */
[C---:B------:R-:W-:Y:S01]  /*0190*/  IMAD R23, R7.reuse, UR11, R4 ;  /* 0x0000000b07177c24 */ /* 0x040fe2000f8e0204 */
[C---:B-1----:R-:W-:Y:S01]  /*01a0*/  IADD3 R2, P0, PT, R10.reuse, R9, RZ ;  /* 0x000000090a027210 */ /* 0x042fe20007f1e0ff */
[----:B------:R-:W-:Y:S02]  /*01b0*/  VIADD R22, R10, 0x4 ;  /* 0x000000040a167836 */ /* 0x000fe40000000000 */
[----:B------:R-:W-:Y:S01]  /*01c0*/  IMAD.WIDE.U32 R6, R7, UR10, R10 ;  /* 0x0000000a07067c25 */ /* 0x000fe2000f8e000a */
[----:B------:R-:W-:-:S03]  /*01d0*/  LEA.HI.X.SX32 R4, R9, R11, 0x1, P0 ;  /* 0x0000000b09047211 */ /* 0x000fc600000f0eff */
[----:B------:R-:W-:Y:S01]  /*01e0*/  IMAD.WIDE.U32 R8, R25, UR10, R10 ;  /* 0x0000000a19087c25 */ /* 0x000fe2000f8e000a */
[----:B------:R-:W-:-:S03]  /*01f0*/  IADD3 R23, PT, PT, R7, R23, RZ ;  /* 0x0000001707177210 */ /* 0x000fc60007ffe0ff */
[----:B------:R-:W-:-:S04]  /*0200*/  IMAD.WIDE.U32 R10, R0, UR10, R10 ;  /* 0x0000000a000a7c25 */ /* 0x000fc8000f8e000a */
[----:B----4-:R-:W-:-:S07]  /*0210*/  IMAD R25, R25, UR11, R9 ;  /* 0x0000000b19197c24 */ /* 0x010fce000f8e0209 */
.L_x_0:
[----:B0-----:R-:W0:Y:S01]  /*0220*/  LDC.64 R14, c[0x0][0x3a8] ;  /* 0x0000ea00ff0e7b82 */ /* 0x001e220000000a00 */
[----:B------:R-:W-:Y:S01]  /*0230*/  UIADD3 UR6, UPT, UPT, UR4, -0x1, URZ ;  /* 0xffffffff04067890 */ /* 0x000fe2000fffe0ff */
[----:B------:R-:W-:Y:S02]  /*0240*/  IMAD.IADD R17, R11, 0x1, R3 ;  /* 0x000000010b117824 */ /* 0x000fe400078e0203 */
[----:B------:R-:W-:Y:S01]  /*0250*/  IMAD.MOV.U32 R16, RZ, RZ, R10 ;  /* 0x000000ffff107224 */ /* 0x000fe200078e000a */
[----:B------:R-:W-:-:S06]  /*0260*/  USHF.R.S32.HI UR5, URZ, 0x1f, UR6 ;  /* 0x0000001fff057899 */ /* 0x000fcc0008011406 */
[C---:B0-----:R-:W-:Y:S01]  /*0270*/  IMAD R20, R14.reuse, UR5, RZ ;  /* 0x000000050e147c24 */ /* 0x041fe2000f8e02ff */
[----:B------:R-:W-:Y:S01]  /*0280*/  UIADD3 UR5, UPT, UPT, UR4, 0x1, URZ ;  /* 0x0000000104057890 */ /* 0x000fe2000fffe0ff */
[----:B------:R-:W-:-:S04]  /*0290*/  IMAD.WIDE.U32 R12, R14, UR6, R16 ;  /* 0x000000060e0c7c25 */ /* 0x000fc8000f8e0010 */
[----:B------:R-:W-:Y:S01]  /*02a0*/  IMAD R21, R15, UR6, R20 ;  /* 0x000000060f157c24 */ /* 0x000fe2000f8e0214 */
[----:B------:R-:W-:Y:S01]  /*02b0*/  IADD3 R12, P0, PT, R12, UR14, RZ ;  /* 0x0000000e0c0c7c10 */ /* 0x000fe2000ff1e0ff */
[----:B------:R-:W-:-:S03]  /*02c0*/  IMAD.WIDE.U32 R18, R14, UR4, RZ ;  /* 0x000000040e127c25 */ /* 0x000fc6000f8e00ff */
[----:B------:R-:W-:Y:S01]  /*02d0*/  IADD3.X R13, PT, PT, R13, UR15, R21, P0, !PT ;  /* 0x0000000f0d0d7c10 */ /* 0x000fe200087fe415 */
[----:B------:R-:W-:Y:S01]  /*02e0*/  IMAD.WIDE.U32 R16, R14, UR5, R16 ;  /* 0x000000050e107c25 */ /* 0x000fe2000f8e0010 */
[C---:B------:R-:W-:Y:S02]  /*02f0*/  IADD3 R14, P0, P1, R18.reuse, UR14, R6 ;  /* 0x0000000e120e7c10 */ /* 0x040fe4000f91e006 */
[----:B------:R-:W-:Y:S01]  /*0300*/  IADD3 R20, P2, P3, R18, UR14, R8 ;  /* 0x0000000e12147c10 */ /* 0x000fe2000fb5e008 */
[C---:B------:R-:W-:Y:S01]  /*0310*/  IMAD R19, R15.reuse, UR4, R19 ;  /* 0x000000040f137c24 */ /* 0x040fe2000f8e0213 */
[----:B------:R-:W-:Y:S01]  /*0320*/  IADD3 R16, P4, PT, R16, UR14, RZ ;  /* 0x0000000e10107c10 */ /* 0x000fe2000ff9e0ff */
[----:B------:R-:W-:Y:S01]  /*0330*/  IMAD R17, R15, UR5, R17 ;  /* 0x000000050f117c24 */ /* 0x000fe2000f8e0211 */
[----:B------:R-:W-:Y:S01]  /*0340*/  SHF.R.S32.HI R24, RZ, 0x1f, R5 ;  /* 0x0000001fff187819 */ /* 0x000fe20000011405 */
[----:B------:R-:W2:Y:S01]  /*0350*/  LDG.E.U8 R12, desc[UR8][R12.64+0x2] ;  /* 0x000002080c0c7981 */ /* 0x000ea2000c1e1100 */
[----:B------:R-:W-:-:S02]  /*0360*/  IADD3.X R15, PT, PT, R19, UR15, R23, P0, P1 ;  /* 0x0000000f130f7c10 */ /* 0x000fc400087e2417 */
[----:B------:R-:W-:Y:S01]  /*0370*/  IADD3.X R21, PT, PT, R19, UR15, R25, P2, P3 ;  /* 0x0000000f13157c10 */ /* 0x000fe200097e6419 */
[----:B------:R-:W-:Y:S01]  /*0380*/  IMAD.WIDE.U32 R18, R0, UR10, R18 ;  /* 0x0000000a00127c25 */ /* 0x000fe2000f8e0012 */
[--C-:B------:R-:W-:Y:S01]  /*0390*/  SHF.R.S32.HI R29, RZ, 0x1f, R22.reuse ;  /* 0x0000001fff1d7819 */ /* 0x100fe20000011416 */
[----:B------:R2:W3:Y:S01]  /*03a0*/  LDG.E.U8 R14, desc[UR8][R14.64+0x1] ;  /* 0x000001080e0e7981 */ /* 0x0004e2000c1e1100 */
[----:B------:R-:W-:Y:S02]  /*03b0*/  IADD3.X R17, PT, PT, R17, UR15, RZ, P4, !PT ;  /* 0x0000000f11117c10 */ /* 0x000fe4000a7fe4ff */
[----:B------:R-:W-:Y:S01]  /*03c0*/  IADD3 R19, PT, PT, R3, R19, RZ ;  /* 0x0000001303137210 */ /* 0x000fe20007ffe0ff */
[----:B------:R-:W2:Y:S01]  /*03d0*/  LDG.E.U8 R20, desc[UR8][R20.64+0x1] ;  /* 0x0000010814147981 */ /* 0x000ea2000c1e1100 */
[C---:B------:R-:W-:Y:S02]  /*03e0*/  IADD3 R26, P0, P1, R18.reuse, UR14, R5 ;  /* 0x0000000e121a7c10 */ /* 0x040fe4000f91e005 */
[----:B------:R-:W-:Y:S01]  /*03f0*/  IADD3 R28, P2, P3, R18, UR14, R22 ;  /* 0x0000000e121c7c10 */ /* 0x000fe2000fb5e016 */
[----:B------:R-:W3:Y:S01]  /*0400*/  LDG.E.U8 R17, desc[UR8][R16.64+0x2] ;  /* 0x0000020810117981 */ /* 0x000ee2000c1e1100 */
[----:B------:R-:W-:-:S02]  /*0410*/  IADD3.X R27, PT, PT, R19, UR15, R24, P0, P1 ;  /* 0x0000000f131b7c10 */ /* 0x000fc400087e2418 */
[----:B------:R-:W-:-:S04]  /*0420*/  IADD3.X R29, PT, PT, R19, UR15, R29, P2, P3 ;  /* 0x0000000f131d7c10 */ /* 0x000fc800097e641d */
[----:B------:R-:W2:Y:S04]  /*0430*/  LDG.E.U8 R27, desc[UR8][R26.64] ;  /* 0x000000081a1b7981 */ /* 0x000ea8000c1e1100 */
[----:B------:R-:W3:Y:S01]  /*0440*/  LDG.E.U8 R28, desc[UR8][R28.64] ;  /* 0x000000081c1c7981 */ /* 0x000ee2000c1e1100 */
[----:B------:R-:W-:-:S04]  /*0450*/  IADD3 R18, P0, P1, R2, UR12, R18 ;  /* 0x0000000c02127c10 */ /* 0x000fc8000f91e012 */
[----:B------:R-:W-:Y:S01]  /*0460*/  IADD3.X R19, PT, PT, R4, UR13, R19, P0, P1 ;  /* 0x0000000d04137c10 */ /* 0x000fe200087e2413 */
[----:B------:R-:W-:Y:S01]  /*0470*/  UMOV UR4, UR5 ;  /* 0x0000000500047c82 */ /* 0x000fe20008000000 */
[----:B--2---:R-:W-:Y:S02]  /*0480*/  IADD3 R15, PT, PT, R12, R27, R20 ;  /* 0x0000001b0c0f7210 */ /* 0x004fe40007ffe014 */
[----:B---3--:R-:W-:-:S05]  /*0490*/  IADD3 R14, PT, PT, R17, R28, R14 ;  /* 0x0000001c110e7210 */ /* 0x008fca0007ffe00e */
[----:B------:R-:W-:-:S04]  /*04a0*/  IMAD.IADD R14, R14, 0x1, -R15 ;  /* 0x000000010e0e7824 */ /* 0x000fc800078e0a0f */
[----:B------:R-:W0:Y:S01]  /*04b0*/  I2F.F64 R12, R14 ;  /* 0x0000000e000c7312 */ /* 0x000e220000201c00 */
[----:B------:R-:W-:Y:S01]  /*04c0*/  I2FP.F32.U32 R15, UR5 ;  /* 0x00000005000f7c45 */ /* 0x000fe20008201000 */
[----:B0-----:R-:W-:-:S03]  /*04d0*/  DMUL R12, R12, 0.5 ;  /* 0x3fe000000c0c7828 */ /* 0x001fc60000000000 */
[----:B------:R-:W-:-:S07]  /*04e0*/  FSETP.GEU.AND P0, PT, R15, UR7, PT ;  /* 0x000000070f007c0b */ /* 0x000fce000bf0e000 */
[----:B------:R-:W0:Y:S02]  /*04f0*/  F2I.U32.F64.TRUNC R13, R12 ;  /* 0x0000000c000d7311 */ /* 0x000e24000030d000 */
[----:B0-----:R0:W-:Y:S04]  /*0500*/  STG.E.U8 desc[UR8][R18.64], R13 ;  /* 0x0000000d12007986 */ /* 0x0011e8000c101108 */
[----:B------:R-:W-:Y:S05]  /*0510*/  @!P0 BRA `(.L_x_0) ;  /* 0xfffffffc00408947 */ /* 0x000fea000383ffff */
[----:B------:R-:W-:Y:S05]  /*0520*/  EXIT ;  /* 0x000000000000794d */ /* 0x000fea0003800000 */
.L_x_1:
[----:B------:R-:W-:-:S00]  /*0530*/  BRA `(.L_x_1) ;  /* 0xfffffffc00fc7947 */ /* 0x000fc0000383ffff */
[----:B------:R-:W-:-:S00]  /*0540*/  NOP ;  /* 0x0000000000007918 */ /* 0x000fc00000000000 */
        /* <DEDUP_REMOVED lines=11> */
.L_x_2:


//--------------------- .nv.shared.reserved.0     --------------------------
	.section	.nv.shared.reserved.0,"aw",@nobits
	.weak		__nv_reservedSMEM_offset_0_alias
	.size		__nv_reservedSMEM_offset_0_alias, 0, 64
	.other		__nv_reservedSMEM_offset_0_alias,@"STO_CUDA_RESERVED_SHARED STV_DEFAULT"
__nv_reservedSMEM_offset_0_alias:
	.zero		0
	.zero		64


//--------------------- .nv.constant0._Z22cuda_kernel_divergencePhS_6float3mmi --------------------------
	.section	.nv.constant0._Z22cuda_kernel_divergencePhS_6float3mmi,"a",@progbits
	.sectionflags	@""
	.align	4
.nv.constant0._Z22cuda_kernel_divergencePhS_6float3mmi:
	.zero		948


//--------------------- SYMBOLS --------------------------

	.type		.nv.reservedSmem.offset0,@object
	.size		.nv.reservedSmem.offset0,0x4
